//
// Generated by NVIDIA NVVM Compiler
//
// Compiler Build ID: CL-36424714
// Cuda compilation tools, release 13.0, V13.0.88
// Based on NVVM 20.0.0
//

.version 9.0
.target sm_100
.address_size 64

	// .globl	_Z10bubbleSortPi
// _ZZ10bubbleSortPiE1b has been demoted

.visible .entry _Z10bubbleSortPi(
	.param .u64 .ptr .align 1 _Z10bubbleSortPi_param_0
)
{
	.reg .pred 	%p<18>;
	.reg .b32 	%r<37>;
	.reg .b64 	%rd<5>;
	// demoted variable
	.shared .align 4 .b8 _ZZ10bubbleSortPiE1b[4096];
	ld.param.u64 	%rd2, [_Z10bubbleSortPi_param_0];
	cvta.to.global.u64 	%rd3, %rd2;
	mov.u32 	%r23, %tid.x;
	mov.u32 	%r24, %tid.y;
	mov.u32 	%r25, %ntid.x;
	mov.u32 	%r26, %ctaid.x;
	mov.u32 	%r27, %ctaid.y;
	mov.u32 	%r28, %nctaid.x;
	mad.lo.s32 	%r29, %r27, %r28, %r26;
	mov.u32 	%r30, %ntid.y;
	mad.lo.s32 	%r31, %r29, %r30, %r24;
	mad.lo.s32 	%r1, %r31, %r25, %r23;
	mul.wide.s32 	%rd4, %r1, 4;
	add.s64 	%rd1, %rd3, %rd4;
	ld.global.u32 	%r32, [%rd1];
	shl.b32 	%r33, %r1, 2;
	mov.u32 	%r34, _ZZ10bubbleSortPiE1b;
	add.s32 	%r2, %r34, %r33;
	st.shared.u32 	[%r2], %r32;
	bar.sync 	0;
	add.s32 	%r3, %r2, %r33;
	mov.b32 	%r36, 0;
$L__BB0_1:
	setp.gt.s32 	%p1, %r1, 511;
	@%p1 bra 	$L__BB0_4;
	ld.shared.u32 	%r5, [%r3];
	ld.shared.u32 	%r6, [%r3+4];
	setp.le.s32 	%p2, %r5, %r6;
	@%p2 bra 	$L__BB0_4;
	st.shared.u32 	[%r3+4], %r5;
	st.shared.u32 	[%r3], %r6;
$L__BB0_4:
	setp.gt.s32 	%p3, %r1, 510;
	bar.sync 	0;
	@%p3 bra 	$L__BB0_7;
	ld.shared.u32 	%r7, [%r3+4];
	ld.shared.u32 	%r8, [%r3+8];
	setp.le.s32 	%p4, %r7, %r8;
	@%p4 bra 	$L__BB0_7;
	st.shared.u32 	[%r3+8], %r7;
	st.shared.u32 	[%r3+4], %r8;
$L__BB0_7:
	bar.sync 	0;
	setp.eq.s32 	%p5, %r36, 512;
	@%p5 bra 	$L__BB0_27;
	setp.gt.s32 	%p6, %r1, 511;
	@%p6 bra 	$L__BB0_11;
	ld.shared.u32 	%r9, [%r3];
	ld.shared.u32 	%r10, [%r3+4];
	setp.le.s32 	%p7, %r9, %r10;
	@%p7 bra 	$L__BB0_11;
	st.shared.u32 	[%r3+4], %r9;
	st.shared.u32 	[%r3], %r10;
$L__BB0_11:
	setp.gt.s32 	%p8, %r1, 510;
	bar.sync 	0;
	@%p8 bra 	$L__BB0_14;
	ld.shared.u32 	%r11, [%r3+4];
	ld.shared.u32 	%r12, [%r3+8];
	setp.le.s32 	%p9, %r11, %r12;
	@%p9 bra 	$L__BB0_14;
	st.shared.u32 	[%r3+8], %r11;
	st.shared.u32 	[%r3+4], %r12;
$L__BB0_14:
	setp.gt.s32 	%p10, %r1, 511;
	bar.sync 	0;
	@%p10 bra 	$L__BB0_17;
	ld.shared.u32 	%r13, [%r3];
	ld.shared.u32 	%r14, [%r3+4];
	setp.le.s32 	%p11, %r13, %r14;
	@%p11 bra 	$L__BB0_17;
	st.shared.u32 	[%r3+4], %r13;
	st.shared.u32 	[%r3], %r14;
$L__BB0_17:
	setp.gt.s32 	%p12, %r1, 510;
	bar.sync 	0;
	@%p12 bra 	$L__BB0_20;
	ld.shared.u32 	%r15, [%r3+4];
	ld.shared.u32 	%r16, [%r3+8];
	setp.le.s32 	%p13, %r15, %r16;
	@%p13 bra 	$L__BB0_20;
	st.shared.u32 	[%r3+8], %r15;
	st.shared.u32 	[%r3+4], %r16;
$L__BB0_20:
	setp.gt.s32 	%p14, %r1, 511;
	bar.sync 	0;
	@%p14 bra 	$L__BB0_23;
	ld.shared.u32 	%r17, [%r3];
	ld.shared.u32 	%r18, [%r3+4];
	setp.le.s32 	%p15, %r17, %r18;
	@%p15 bra 	$L__BB0_23;
	st.shared.u32 	[%r3+4], %r17;
	st.shared.u32 	[%r3], %r18;
$L__BB0_23:
	setp.gt.s32 	%p16, %r1, 510;
	bar.sync 	0;
	@%p16 bra 	$L__BB0_26;
	ld.shared.u32 	%r19, [%r3+4];
	ld.shared.u32 	%r20, [%r3+8];
	setp.le.s32 	%p17, %r19, %r20;
	@%p17 bra 	$L__BB0_26;
	st.shared.u32 	[%r3+8], %r19;
	st.shared.u32 	[%r3+4], %r20;
$L__BB0_26:
	bar.sync 	0;
	add.s32 	%r36, %r36, 4;
	bra.uni 	$L__BB0_1;
$L__BB0_27:
	bar.sync 	0;
	ld.shared.u32 	%r35, [%r2];
	st.global.u32 	[%rd1], %r35;
	ret;

}


// ===== COMPILED SASS (sm_100) =====

	.target	sm_100

	.elftype	@"ET_EXEC"


//--------------------- .note.nv.tkinfo           --------------------------
	.section	.note.nv.tkinfo,"",@"SHT_NOTE"
	.sectionflags	@"SHF_NOTE_NV_TKINFO"
	.tkinfo
        /*0018*/ 	.word	0x00000002
        /*0030*/ 	.string	""
        /*0030*/ 	.string	"ptxas"
        /*0030*/ 	.string	"Cuda compilation tools, release 13.0, V13.0.88"
        /*0030*/ 	.string	"Build cuda_13.0.r13.0/compiler.36424714_0"
        /*0030*/ 	.string	"-arch sm_100 -m 64 "



//--------------------- .note.nv.cuinfo           --------------------------
	.section	.note.nv.cuinfo,"",@"SHT_NOTE"
	.sectionflags	@"SHF_NOTE_NV_CUINFO"
        /*0018*/ 	.short	0x0002
        /*001a*/ 	.short	0x0064
        /*001c*/ 	.short	0x0082
	.zero		2


//--------------------- .nv.info                  --------------------------
	.section	.nv.info,"",@"SHT_CUDA_INFO"
	.align	4


	//----- nvinfo : EIATTR_REGCOUNT
	.align		4
        /*0000*/ 	.byte	0x04, 0x2f
        /*0002*/ 	.short	(.L_1 - .L_0)
	.align		4
.L_0:
        /*0004*/ 	.word	index@(_Z10bubbleSortPi)
        /*0008*/ 	.word	0x0000000a


	//----- nvinfo : EIATTR_FRAME_SIZE
	.align		4
.L_1:
        /*000c*/ 	.byte	0x04, 0x11
        /*000e*/ 	.short	(.L_3 - .L_2)
	.align		4
.L_2:
        /*0010*/ 	.word	index@(_Z10bubbleSortPi)
        /*0014*/ 	.word	0x00000000


	//----- nvinfo : EIATTR_MIN_STACK_SIZE
	.align		4
.L_3:
        /*0018*/ 	.byte	0x04, 0x12
        /*001a*/ 	.short	(.L_5 - .L_4)
	.align		4
.L_4:
        /*001c*/ 	.word	index@(_Z10bubbleSortPi)
        /*0020*/ 	.word	0x00000000
.L_5:


//--------------------- .nv.compat                --------------------------
	.section	.nv.compat,"",@"SHT_CUDA_COMPAT_INFO"
	.align	4
        /*0000*/ 	.byte	0x02, 0x09, 0x00, 0x00, 0x02, 0x02, 0x01, 0x00, 0x02, 0x05, 0x05, 0x00, 0x03, 0x07, 0x01, 0x01
        /*0010*/ 	.byte	0x02, 0x03, 0x00, 0x00, 0x02, 0x06, 0x01, 0x00, 0x04, 0x0b, 0x08, 0x00, 0x09, 0x00, 0x00, 0x00
        /*0020*/ 	.byte	0x00, 0x00, 0x00, 0x00


//--------------------- .nv.info._Z10bubbleSortPi --------------------------
	.section	.nv.info._Z10bubbleSortPi,"",@"SHT_CUDA_INFO"
	.sectionflags	@""
	.align	4


	//----- nvinfo : EIATTR_CUDA_API_VERSION
	.align		4
        /*0000*/ 	.byte	0x04, 0x37
        /*0002*/ 	.short	(.L_7 - .L_6)
.L_6:
        /*0004*/ 	.word	0x00000082


	//----- nvinfo : EIATTR_KPARAM_INFO
	.align		4
.L_7:
        /*0008*/ 	.byte	0x04, 0x17
        /*000a*/ 	.short	(.L_9 - .L_8)
.L_8:
        /*000c*/ 	.word	0x00000000
        /*0010*/ 	.short	0x0000
        /*0012*/ 	.short	0x0000
        /*0014*/ 	.byte	0x00, 0xf5, 0x21, 0x00


	//----- nvinfo : EIATTR_SPARSE_MMA_MASK
	.align		4
.L_9:
        /*0018*/ 	.byte	0x03, 0x50
        /*001a*/ 	.short	0x0000


	//----- nvinfo : EIATTR_MAXREG_COUNT
	.align		4
        /*001c*/ 	.byte	0x03, 0x1b
        /*001e*/ 	.short	0x00ff


	//----- nvinfo : EIATTR_NUM_BARRIERS
	.align		4
        /*0020*/ 	.byte	0x02, 0x4c
        /*0022*/ 	.byte	0x01
	.zero		1


	//----- nvinfo : EIATTR_MERCURY_ISA_VERSION
	.align		4
        /*0024*/ 	.byte	0x03, 0x5f
        /*0026*/ 	.short	0x0101


	//----- nvinfo : EIATTR_VRC_CTA_INIT_COUNT
	.align		4
        /*0028*/ 	.byte	0x02, 0x4a
	.zero		1
	.zero		1


	//----- nvinfo : EIATTR_EXIT_INSTR_OFFSETS
	.align		4
        /*002c*/ 	.byte	0x04, 0x1c
        /*002e*/ 	.short	(.L_11 - .L_10)


	//   ....[0]....
.L_10:
        /*0030*/ 	.word	0x00000690


	//----- nvinfo : EIATTR_CRS_STACK_SIZE
	.align		4
.L_11:
        /*0034*/ 	.byte	0x04, 0x1e
        /*0036*/ 	.short	(.L_13 - .L_12)
.L_12:
        /*0038*/ 	.word	0x00000000


	//----- nvinfo : EIATTR_CBANK_PARAM_SIZE
	.align		4
.L_13:
        /*003c*/ 	.byte	0x03, 0x19
        /*003e*/ 	.short	0x0008


	//----- nvinfo : EIATTR_PARAM_CBANK
	.align		4
        /*0040*/ 	.byte	0x04, 0x0a
        /*0042*/ 	.short	(.L_15 - .L_14)
	.align		4
.L_14:
        /*0044*/ 	.word	index@(.nv.constant0._Z10bubbleSortPi)
        /*0048*/ 	.short	0x0380
        /*004a*/ 	.short	0x0008


	//----- nvinfo : EIATTR_SW_WAR
	.align		4
.L_15:
        /*004c*/ 	.byte	0x04, 0x36
        /*004e*/ 	.short	(.L_17 - .L_16)
.L_16:
        /*0050*/ 	.word	0x00000008
.L_17:


//--------------------- .nv.callgraph             --------------------------
	.section	.nv.callgraph,"",@"SHT_CUDA_CALLGRAPH"
	.align	4
	.sectionentsize	8
	.align		4
        /*0000*/ 	.word	0x00000000
	.align		4
        /*0004*/ 	.word	0xffffffff
	.align		4
        /*0008*/ 	.word	0x00000000
	.align		4
        /*000c*/ 	.word	0xfffffffe
	.align		4
        /*0010*/ 	.word	0x00000000
	.align		4
        /*0014*/ 	.word	0xfffffffd
	.align		4
        /*0018*/ 	.word	0x00000000
	.align		4
        /*001c*/ 	.word	0xfffffffc


//--------------------- .text._Z10bubbleSortPi    --------------------------
	.section	.text._Z10bubbleSortPi,"ax",@progbits
	.align	128
        .global         _Z10bubbleSortPi
        .type           _Z10bubbleSortPi,@function
        .size           _Z10bubbleSortPi,(.L_x_19 - _Z10bubbleSortPi)
        .other          _Z10bubbleSortPi,@"STO_CUDA_ENTRY STV_DEFAULT"
_Z10bubbleSortPi:
.text._Z10bubbleSortPi:
[----:B------:R-:W-:Y:S01]  /*0000*/  LDC R1, c[0x0][0x37c] ;  /* 0x0000df00ff017b82 */ /* 0x000fe20000000800 */
[----:B------:R-:W0:Y:S07]  /*0010*/  S2R R0, SR_TID.Y ;  /* 0x0000000000007919 */ /* 0x000e2e0000002200 */
[----:B------:R-:W-:Y:S01]  /*0020*/  S2UR UR4, SR_CTAID.X ;  /* 0x00000000000479c3 */ /* 0x000fe20000002500 */
[----:B------:R-:W1:Y:S01]  /*0030*/  LDCU UR8, c[0x0][0x360] ;  /* 0x00006c00ff0877ac */ /* 0x000e620008000800 */
[----:B------:R-:W1:Y:S01]  /*0040*/  S2R R5, SR_TID.X ;  /* 0x0000000000057919 */ /* 0x000e620000002100 */
[----:B------:R-:W2:Y:S05]  /*0050*/  LDCU UR6, c[0x0][0x370] ;  /* 0x00006e00ff0677ac */ /* 0x000eaa0008000800 */
[----:B------:R-:W2:Y:S08]  /*0060*/  S2UR UR5, SR_CTAID.Y ;  /* 0x00000000000579c3 */ /* 0x000eb00000002600 */
[----:B------:R-:W0:Y:S08]  /*0070*/  LDC R7, c[0x0][0x364] ;  /* 0x0000d900ff077b82 */ /* 0x000e300000000800 */
[----:B------:R-:W3:Y:S01]  /*0080*/  LDC.64 R2, c[0x0][0x380] ;  /* 0x0000e000ff027b82 */ /* 0x000ee20000000a00 */
[----:B--2---:R-:W-:Y:S01]  /*0090*/  UIMAD UR4, UR5, UR6, UR4 ;  /* 0x00000006050472a4 */ /* 0x004fe2000f8e0204 */
[----:B------:R-:W2:Y:S05]  /*00a0*/  LDCU.64 UR6, c[0x0][0x358] ;  /* 0x00006b00ff0677ac */ /* 0x000eaa0008000a00 */
[----:B0-----:R-:W-:-:S04]  /*00b0*/  IMAD R0, R7, UR4, R0 ;  /* 0x0000000407007c24 */ /* 0x001fc8000f8e0200 */
[----:B-1----:R-:W-:-:S04]  /*00c0*/  IMAD R5, R0, UR8, R5 ;  /* 0x0000000800057c24 */ /* 0x002fc8000f8e0205 */
[----:B---3--:R-:W-:-:S05]  /*00d0*/  IMAD.WIDE R2, R5, 0x4, R2 ;  /* 0x0000000405027825 */ /* 0x008fca00078e0202 */
[----:B--2---:R-:W2:Y:S01]  /*00e0*/  LDG.E R0, desc[UR6][R2.64] ;  /* 0x0000000602007981 */ /* 0x004ea2000c1e1900 */
[----:B------:R-:W0:Y:S01]  /*00f0*/  S2UR UR5, SR_CgaCtaId ;  /* 0x00000000000579c3 */ /* 0x000e220000008800 */
[----:B------:R-:W-:Y:S01]  /*0100*/  UMOV UR4, 0x400 ;  /* 0x0000040000047882 */ /* 0x000fe20000000000 */
[----:B------:R-:W-:Y:S01]  /*0110*/  ISETP.GT.AND P1, PT, R5, 0x1ff, PT ;  /* 0x000001ff0500780c */ /* 0x000fe20003f24270 */
[----:B0-----:R-:W-:-:S06]  /*0120*/  ULEA UR4, UR5, UR4, 0x18 ;  /* 0x0000000405047291 */ /* 0x001fcc000f8ec0ff */
[----:B------:R-:W-:Y:S01]  /*0130*/  LEA R4, R5, UR4, 0x2 ;  /* 0x0000000405047c11 */ /* 0x000fe2000f8e10ff */
[----:B------:R-:W-:-:S04]  /*0140*/  UMOV UR4, URZ ;  /* 0x000000ff00047c82 */ /* 0x000fc80008000000 */
[----:B------:R-:W-:Y:S01]  /*0150*/  IMAD R6, R5, 0x4, R4 ;  /* 0x0000000405067824 */ /* 0x000fe200078e0204 */
[----:B--2---:R0:W-:Y:S01]  /*0160*/  STS [R4], R0 ;  /* 0x0000000004007388 */ /* 0x0041e20000000800 */
[----:B------:R-:W-:Y:S06]  /*0170*/  BAR.SYNC.DEFER_BLOCKING 0x0 ;  /* 0x0000000000007b1d */ /* 0x000fec0000010000 */
.L_x_17:
[----:B------:R-:W-:Y:S01]  /*0180*/  BSSY.RECONVERGENT B0, `(.L_x_0) ;  /* 0x0000008000007945 */ /* 0x000fe20003800200 */
[----:B------:R-:W-:-:S03]  /*0190*/  ISETP.GT.AND P0, PT, R5, 0x1fe, PT ;  /* 0x000001fe0500780c */ /* 0x000fc60003f04270 */
[----:B01234-:R-:W-:Y:S10]  /*01a0*/  @P1 BRA `(.L_x_1) ;  /* 0x0000000000141947 */ /* 0x01fff40003800000 */
[----:B------:R-:W-:Y:S04]  /*01b0*/  LDS R7, [R6] ;  /* 0x0000000006077984 */ /* 0x000fe80000000800 */
[----:B0-----:R-:W0:Y:S02]  /*01c0*/  LDS R0, [R6+0x4] ;  /* 0x0000040006007984 */ /* 0x001e240000000800 */
[----:B0-----:R-:W-:-:S13]  /*01d0*/  ISETP.GT.AND P1, PT, R7, R0, PT ;  /* 0x000000000700720c */ /* 0x001fda0003f24270 */
[----:B------:R1:W-:Y:S04]  /*01e0*/  @P1 STS [R6+0x4], R7 ;  /* 0x0000040706001388 */ /* 0x0003e80000000800 */
[----:B------:R1:W-:Y:S02]  /*01f0*/  @P1 STS [R6], R0 ;  /* 0x0000000006001388 */ /* 0x0003e40000000800 */
.L_x_1:
[----:B------:R-:W-:Y:S05]  /*0200*/  BSYNC.RECONVERGENT B0 ;  /* 0x0000000000007941 */ /* 0x000fea0003800200 */
.L_x_0:
[----:B------:R-:W-:Y:S06]  /*0210*/  BAR.SYNC.DEFER_BLOCKING 0x0 ;  /* 0x0000000000007b1d */ /* 0x000fec0000010000 */
[----:B------:R-:W-:Y:S04]  /*0220*/  BSSY.RECONVERGENT B0, `(.L_x_2) ;  /* 0x0000007000007945 */ /* 0x000fe80003800200 */
[----:B------:R-:W-:Y:S05]  /*0230*/  @P0 BRA `(.L_x_3) ;  /* 0x0000000000140947 */ /* 0x000fea0003800000 */
[----:B-1----:R-:W-:Y:S04]  /*0240*/  LDS R7, [R6+0x4] ;  /* 0x0000040006077984 */ /* 0x002fe80000000800 */
[----:B0-----:R-:W0:Y:S02]  /*0250*/  LDS R0, [R6+0x8] ;  /* 0x0000080006007984 */ /* 0x001e240000000800 */
[----:B0-----:R-:W-:-:S13]  /*0260*/  ISETP.GT.AND P1, PT, R7, R0, PT ;  /* 0x000000000700720c */ /* 0x001fda0003f24270 */
[----:B------:R2:W-:Y:S04]  /*0270*/  @P1 STS [R6+0x8], R7 ;  /* 0x0000080706001388 */ /* 0x0005e80000000800 */
[----:B------:R2:W-:Y:S02]  /*0280*/  @P1 STS [R6+0x4], R0 ;  /* 0x0000040006001388 */ /* 0x0005e40000000800 */
.L_x_3:
[----:B------:R-:W-:Y:S05]  /*0290*/  BSYNC.RECONVERGENT B0 ;  /* 0x0000000000007941 */ /* 0x000fea0003800200 */
.L_x_2:
[----:B------:R-:W-:Y:S01]  /*02a0*/  BAR.SYNC.DEFER_BLOCKING 0x0 ;  /* 0x0000000000007b1d */ /* 0x000fe20000010000 */
[----:B------:R-:W-:-:S09]  /*02b0*/  UISETP.NE.AND UP0, UPT, UR4, 0x200, UPT ;  /* 0x000002000400788c */ /* 0x000fd2000bf05270 */
[----:B------:R-:W-:Y:S05]  /*02c0*/  BRA.U !UP0, `(.L_x_4) ;  /* 0x0000000108e47547 */ /* 0x000fea000b800000 */
[----:B------:R-:W-:Y:S01]  /*02d0*/  ISETP.GT.AND P1, PT, R5, 0x1ff, PT ;  /* 0x000001ff0500780c */ /* 0x000fe20003f24270 */
[----:B------:R-:W-:-:S12]  /*02e0*/  BSSY.RECONVERGENT B0, `(.L_x_5) ;  /* 0x0000007000007945 */ /* 0x000fd80003800200 */
[----:B------:R-:W-:Y:S05]  /*02f0*/  @P1 BRA `(.L_x_6) ;  /* 0x0000000000141947 */ /* 0x000fea0003800000 */
[----:B-12---:R-:W-:Y:S04]  /*0300*/  LDS R7, [R6] ;  /* 0x0000000006077984 */ /* 0x006fe80000000800 */
[----:B0-----:R-:W0:Y:S02]  /*0310*/  LDS R0, [R6+0x4] ;  /* 0x0000040006007984 */ /* 0x001e240000000800 */
[----:B0-----:R-:W-:-:S13]  /*0320*/  ISETP.GT.AND P2, PT, R7, R0, PT ;  /* 0x000000000700720c */ /* 0x001fda0003f44270 */
[----:B------:R3:W-:Y:S04]  /*0330*/  @P2 STS [R6+0x4], R7 ;  /* 0x0000040706002388 */ /* 0x0007e80000000800 */
[----:B------:R3:W-:Y:S02]  /*0340*/  @P2 STS [R6], R0 ;  /* 0x0000000006002388 */ /* 0x0007e40000000800 */
.L_x_6:
[----:B------:R-:W-:Y:S05]  /*0350*/  BSYNC.RECONVERGENT B0 ;  /* 0x0000000000007941 */ /* 0x000fea0003800200 */
.L_x_5:
[----:B------:R-:W-:Y:S06]  /*0360*/  BAR.SYNC.DEFER_BLOCKING 0x0 ;  /* 0x0000000000007b1d */ /* 0x000fec0000010000 */
[----:B------:R-:W-:Y:S04]  /*0370*/  BSSY.RECONVERGENT B0, `(.L_x_7) ;  /* 0x0000007000007945 */ /* 0x000fe80003800200 */
[----:B------:R-:W-:Y:S05]  /*0380*/  @P0 BRA `(.L_x_8) ;  /* 0x0000000000140947 */ /* 0x000fea0003800000 */
[----:B-123--:R-:W-:Y:S04]  /*0390*/  LDS R7, [R6+0x4] ;  /* 0x0000040006077984 */ /* 0x00efe80000000800 */
[----:B0-----:R-:W0:Y:S02]  /*03a0*/  LDS R0, [R6+0x8] ;  /* 0x0000080006007984 */ /* 0x001e240000000800 */
[----:B0-----:R-:W-:-:S13]  /*03b0*/  ISETP.GT.AND P2, PT, R7, R0, PT ;  /* 0x000000000700720c */ /* 0x001fda0003f44270 */
[----:B------:R4:W-:Y:S04]  /*03c0*/  @P2 STS [R6+0x8], R7 ;  /* 0x0000080706002388 */ /* 0x0009e80000000800 */
[----:B------:R4:W-:Y:S02]  /*03d0*/  @P2 STS [R6+0x4], R0 ;  /* 0x0000040006002388 */ /* 0x0009e40000000800 */
.L_x_8:
[----:B------:R-:W-:Y:S05]  /*03e0*/  BSYNC.RECONVERGENT B0 ;  /* 0x0000000000007941 */ /* 0x000fea0003800200 */
.L_x_7:
[----:B------:R-:W-:Y:S06]  /*03f0*/  BAR.SYNC.DEFER_BLOCKING 0x0 ;  /* 0x0000000000007b1d */ /* 0x000fec0000010000 */
[----:B------:R-:W-:Y:S04]  /*0400*/  BSSY.RECONVERGENT B0, `(.L_x_9) ;  /* 0x0000007000007945 */ /* 0x000fe80003800200 */
[----:B------:R-:W-:Y:S05]  /*0410*/  @P1 BRA `(.L_x_10) ;  /* 0x0000000000141947 */ /* 0x000fea0003800000 */
[----:B-1234-:R-:W-:Y:S04]  /*0420*/  LDS R7, [R6] ;  /* 0x0000000006077984 */ /* 0x01efe80000000800 */
[----:B0-----:R-:W0:Y:S02]  /*0430*/  LDS R0, [R6+0x4] ;  /* 0x0000040006007984 */ /* 0x001e240000000800 */
[----:B0-----:R-:W-:-:S13]  /*0440*/  ISETP.GT.AND P2, PT, R7, R0, PT ;  /* 0x000000000700720c */ /* 0x001fda0003f44270 */
[----:B------:R0:W-:Y:S04]  /*0450*/  @P2 STS [R6+0x4], R7 ;  /* 0x0000040706002388 */ /* 0x0001e80000000800 */
[----:B------:R0:W-:Y:S02]  /*0460*/  @P2 STS [R6], R0 ;  /* 0x0000000006002388 */ /* 0x0001e40000000800 */
.L_x_10:
[----:B------:R-:W-:Y:S05]  /*0470*/  BSYNC.RECONVERGENT B0 ;  /* 0x0000000000007941 */ /* 0x000fea0003800200 */
.L_x_9:
[----:B------:R-:W-:Y:S06]  /*0480*/  BAR.SYNC.DEFER_BLOCKING 0x0 ;  /* 0x0000000000007b1d */ /* 0x000fec0000010000 */
[----:B------:R-:W-:Y:S04]  /*0490*/  BSSY.RECONVERGENT B0, `(.L_x_11) ;  /* 0x0000007000007945 */ /* 0x000fe80003800200 */
[----:B------:R-:W-:Y:S05]  /*04a0*/  @P0 BRA `(.L_x_12) ;  /* 0x0000000000140947 */ /* 0x000fea0003800000 */
[----:B01234-:R-:W-:Y:S04]  /*04b0*/  LDS R7, [R6+0x4] ;  /* 0x0000040006077984 */ /* 0x01ffe80000000800 */
[----:B------:R-:W0:Y:S02]  /*04c0*/  LDS R0, [R6+0x8] ;  /* 0x0000080006007984 */ /* 0x000e240000000800 */
[----:B0-----:R-:W-:-:S13]  /*04d0*/  ISETP.GT.AND P2, PT, R7, R0, PT ;  /* 0x000000000700720c */ /* 0x001fda0003f44270 */
[----:B------:R0:W-:Y:S04]  /*04e0*/  @P2 STS [R6+0x8], R7 ;  /* 0x0000080706002388 */ /* 0x0001e80000000800 */
[----:B------:R0:W-:Y:S02]  /*04f0*/  @P2 STS [R6+0x4], R0 ;  /* 0x0000040006002388 */ /* 0x0001e40000000800 */
.L_x_12:
[----:B------:R-:W-:Y:S05]  /*0500*/  BSYNC.RECONVERGENT B0 ;  /* 0x0000000000007941 */ /* 0x000fea0003800200 */
.L_x_11:
[----:B------:R-:W-:Y:S06]  /*0510*/  BAR.SYNC.DEFER_BLOCKING 0x0 ;  /* 0x0000000000007b1d */ /* 0x000fec0000010000 */
[----:B------:R-:W-:Y:S04]  /*0520*/  BSSY.RECONVERGENT B0, `(.L_x_13) ;  /* 0x0000007000007945 */ /* 0x000fe80003800200 */
[----:B------:R-:W-:Y:S05]  /*0530*/  @P1 BRA `(.L_x_14) ;  /* 0x0000000000141947 */ /* 0x000fea0003800000 */
[----:B01234-:R-:W-:Y:S04]  /*0540*/  LDS R7, [R6] ;  /* 0x0000000006077984 */ /* 0x01ffe80000000800 */
[----:B------:R-:W0:Y:S02]  /*0550*/  LDS R0, [R6+0x4] ;  /* 0x0000040006007984 */ /* 0x000e240000000800 */
[----:B0-----:R-:W-:-:S13]  /*0560*/  ISETP.GT.AND P2, PT, R7, R0, PT ;  /* 0x000000000700720c */ /* 0x001fda0003f44270 */
[----:B------:R0:W-:Y:S04]  /*0570*/  @P2 STS [R6+0x4], R7 ;  /* 0x0000040706002388 */ /* 0x0001e80000000800 */
[----:B------:R0:W-:Y:S02]  /*0580*/  @P2 STS [R6], R0 ;  /* 0x0000000006002388 */ /* 0x0001e40000000800 */
.L_x_14:
[----:B------:R-:W-:Y:S05]  /*0590*/  BSYNC.RECONVERGENT B0 ;  /* 0x0000000000007941 */ /* 0x000fea0003800200 */
.L_x_13:
        /* <DEDUP_REMOVED lines=8> */
.L_x_16:
[----:B------:R-:W-:Y:S05]  /*0620*/  BSYNC.RECONVERGENT B0 ;  /* 0x0000000000007941 */ /* 0x000fea0003800200 */
.L_x_15:
[----:B------:R-:W-:Y:S01]  /*0630*/  BAR.SYNC.DEFER_BLOCKING 0x0 ;  /* 0x0000000000007b1d */ /* 0x000fe20000010000 */
[----:B------:R-:W-:-:S05]  /*0640*/  UIADD3 UR4, UPT, UPT, UR4, 0x4, URZ ;  /* 0x0000000404047890 */ /* 0x000fca000fffe0ff */
[----:B------:R-:W-:Y:S07]  /*0650*/  BRA `(.L_x_17) ;  /* 0xfffffff800c87947 */ /* 0x000fee000383ffff */
.L_x_4:
[----:B------:R-:W-:Y:S06]  /*0660*/  BAR.SYNC.DEFER_BLOCKING 0x0 ;  /* 0x0000000000007b1d */ /* 0x000fec0000010000 */
[----:B------:R-:W3:Y:S04]  /*0670*/  LDS R5, [R4] ;  /* 0x0000000004057984 */ /* 0x000ee80000000800 */
[----:B---3--:R-:W-:Y:S01]  /*0680*/  STG.E desc[UR6][R2.64], R5 ;  /* 0x0000000502007986 */ /* 0x008fe2000c101906 */
[----:B------:R-:W-:Y:S05]  /*0690*/  EXIT ;  /* 0x000000000000794d */ /* 0x000fea0003800000 */
.L_x_18:
[----:B------:R-:W-:-:S00]  /*06a0*/  BRA `(.L_x_18) ;  /* 0xfffffffc00fc7947 */ /* 0x000fc0000383ffff */
[----:B------:R-:W-:-:S00]  /*06b0*/  NOP ;  /* 0x0000000000007918 */ /* 0x000fc00000000000 */
        /* <DEDUP_REMOVED lines=12> */
.L_x_19:


//--------------------- .nv.shared._Z10bubbleSortPi --------------------------
	.section	.nv.shared._Z10bubbleSortPi,"aw",@nobits
	.sectionflags	@""
	.align	4
.nv.shared._Z10bubbleSortPi:
	.zero		5120


//--------------------- .nv.shared.reserved.0     --------------------------
	.section	.nv.shared.reserved.0,"aw",@nobits
	.weak		__nv_reservedSMEM_offset_0_alias
	.size		__nv_reservedSMEM_offset_0_alias, 0, 64
	.other		__nv_reservedSMEM_offset_0_alias,@"STO_CUDA_RESERVED_SHARED STV_DEFAULT"
__nv_reservedSMEM_offset_0_alias:
	.zero		0
	.zero		64


//--------------------- .nv.constant0._Z10bubbleSortPi --------------------------
	.section	.nv.constant0._Z10bubbleSortPi,"a",@progbits
	.sectionflags	@""
	.align	4
.nv.constant0._Z10bubbleSortPi:
	.zero		904


//--------------------- SYMBOLS --------------------------

	.type		.nv.reservedSmem.offset0,@object
	.size		.nv.reservedSmem.offset0,0x4
	.type		.nv.reservedSmem.cap,@object
	.size		.nv.reservedSmem.cap,0x4
